//
// Generated by NVIDIA NVVM Compiler
//
// Compiler Build ID: CL-36424714
// Cuda compilation tools, release 13.0, V13.0.88
// Based on NVVM 20.0.0
//

.version 9.0
.target sm_100
.address_size 64

	// .globl	_Z15vector_additionPiS_S_

.visible .entry _Z15vector_additionPiS_S_(
	.param .u64 .ptr .align 1 _Z15vector_additionPiS_S__param_0,
	.param .u64 .ptr .align 1 _Z15vector_additionPiS_S__param_1,
	.param .u64 .ptr .align 1 _Z15vector_additionPiS_S__param_2
)
{
	.reg .b32 	%r<8>;
	.reg .b64 	%rd<11>;

	ld.param.u64 	%rd1, [_Z15vector_additionPiS_S__param_0];
	ld.param.u64 	%rd2, [_Z15vector_additionPiS_S__param_1];
	ld.param.u64 	%rd3, [_Z15vector_additionPiS_S__param_2];
	cvta.to.global.u64 	%rd4, %rd3;
	cvta.to.global.u64 	%rd5, %rd2;
	cvta.to.global.u64 	%rd6, %rd1;
	mov.u32 	%r1, %ctaid.x;
	mov.u32 	%r2, %ntid.x;
	mov.u32 	%r3, %tid.x;
	mad.lo.s32 	%r4, %r1, %r2, %r3;
	mul.wide.s32 	%rd7, %r4, 4;
	add.s64 	%rd8, %rd6, %rd7;
	ld.global.u32 	%r5, [%rd8];
	add.s64 	%rd9, %rd5, %rd7;
	ld.global.u32 	%r6, [%rd9];
	add.s32 	%r7, %r6, %r5;
	add.s64 	%rd10, %rd4, %rd7;
	st.global.u32 	[%rd10], %r7;
	ret;

}


// ===== COMPILED SASS (sm_100) =====

	.target	sm_100

	.elftype	@"ET_EXEC"


//--------------------- .note.nv.tkinfo           --------------------------
	.section	.note.nv.tkinfo,"",@"SHT_NOTE"
	.sectionflags	@"SHF_NOTE_NV_TKINFO"
	.tkinfo
        /*0018*/ 	.word	0x00000002
        /*0030*/ 	.string	""
        /*0030*/ 	.string	"ptxas"
        /*0030*/ 	.string	"Cuda compilation tools, release 13.0, V13.0.88"
        /*0030*/ 	.string	"Build cuda_13.0.r13.0/compiler.36424714_0"
        /*0030*/ 	.string	"-arch sm_100 -m 64 "



//--------------------- .note.nv.cuinfo           --------------------------
	.section	.note.nv.cuinfo,"",@"SHT_NOTE"
	.sectionflags	@"SHF_NOTE_NV_CUINFO"
        /*0018*/ 	.short	0x0002
        /*001a*/ 	.short	0x0064
        /*001c*/ 	.short	0x0082
	.zero		2


//--------------------- .nv.info                  --------------------------
	.section	.nv.info,"",@"SHT_CUDA_INFO"
	.align	4


	//----- nvinfo : EIATTR_REGCOUNT
	.align		4
        /*0000*/ 	.byte	0x04, 0x2f
        /*0002*/ 	.short	(.L_1 - .L_0)
	.align		4
.L_0:
        /*0004*/ 	.word	index@(_Z15vector_additionPiS_S_)
        /*0008*/ 	.word	0x0000000c


	//----- nvinfo : EIATTR_FRAME_SIZE
	.align		4
.L_1:
        /*000c*/ 	.byte	0x04, 0x11
        /*000e*/ 	.short	(.L_3 - .L_2)
	.align		4
.L_2:
        /*0010*/ 	.word	index@(_Z15vector_additionPiS_S_)
        /*0014*/ 	.word	0x00000000


	//----- nvinfo : EIATTR_MIN_STACK_SIZE
	.align		4
.L_3:
        /*0018*/ 	.byte	0x04, 0x12
        /*001a*/ 	.short	(.L_5 - .L_4)
	.align		4
.L_4:
        /*001c*/ 	.word	index@(_Z15vector_additionPiS_S_)
        /*0020*/ 	.word	0x00000000
.L_5:


//--------------------- .nv.compat                --------------------------
	.section	.nv.compat,"",@"SHT_CUDA_COMPAT_INFO"
	.align	4
        /*0000*/ 	.byte	0x02, 0x09, 0x00, 0x00, 0x02, 0x02, 0x01, 0x00, 0x02, 0x05, 0x05, 0x00, 0x03, 0x07, 0x01, 0x01
        /*0010*/ 	.byte	0x02, 0x03, 0x00, 0x00, 0x02, 0x06, 0x01, 0x00, 0x04, 0x0b, 0x08, 0x00, 0x09, 0x00, 0x00, 0x00
        /*0020*/ 	.byte	0x00, 0x00, 0x00, 0x00


//--------------------- .nv.info._Z15vector_additionPiS_S_ --------------------------
	.section	.nv.info._Z15vector_additionPiS_S_,"",@"SHT_CUDA_INFO"
	.sectionflags	@""
	.align	4


	//----- nvinfo : EIATTR_CUDA_API_VERSION
	.align		4
        /*0000*/ 	.byte	0x04, 0x37
        /*0002*/ 	.short	(.L_7 - .L_6)
.L_6:
        /*0004*/ 	.word	0x00000082


	//----- nvinfo : EIATTR_KPARAM_INFO
	.align		4
.L_7:
        /*0008*/ 	.byte	0x04, 0x17
        /*000a*/ 	.short	(.L_9 - .L_8)
.L_8:
        /*000c*/ 	.word	0x00000000
        /*0010*/ 	.short	0x0002
        /*0012*/ 	.short	0x0010
        /*0014*/ 	.byte	0x00, 0xf5, 0x21, 0x00


	//----- nvinfo : EIATTR_KPARAM_INFO
	.align		4
.L_9:
        /*0018*/ 	.byte	0x04, 0x17
        /*001a*/ 	.short	(.L_11 - .L_10)
.L_10:
        /*001c*/ 	.word	0x00000000
        /*0020*/ 	.short	0x0001
        /*0022*/ 	.short	0x0008
        /*0024*/ 	.byte	0x00, 0xf5, 0x21, 0x00


	//----- nvinfo : EIATTR_KPARAM_INFO
	.align		4
.L_11:
        /*0028*/ 	.byte	0x04, 0x17
        /*002a*/ 	.short	(.L_13 - .L_12)
.L_12:
        /*002c*/ 	.word	0x00000000
        /*0030*/ 	.short	0x0000
        /*0032*/ 	.short	0x0000
        /*0034*/ 	.byte	0x00, 0xf5, 0x21, 0x00


	//----- nvinfo : EIATTR_SPARSE_MMA_MASK
	.align		4
.L_13:
        /*0038*/ 	.byte	0x03, 0x50
        /*003a*/ 	.short	0x0000


	//----- nvinfo : EIATTR_MAXREG_COUNT
	.align		4
        /*003c*/ 	.byte	0x03, 0x1b
        /*003e*/ 	.short	0x00ff


	//----- nvinfo : EIATTR_MERCURY_ISA_VERSION
	.align		4
        /*0040*/ 	.byte	0x03, 0x5f
        /*0042*/ 	.short	0x0101


	//----- nvinfo : EIATTR_VRC_CTA_INIT_COUNT
	.align		4
        /*0044*/ 	.byte	0x02, 0x4a
	.zero		1
	.zero		1


	//----- nvinfo : EIATTR_EXIT_INSTR_OFFSETS
	.align		4
        /*0048*/ 	.byte	0x04, 0x1c
        /*004a*/ 	.short	(.L_15 - .L_14)


	//   ....[0]....
.L_14:
        /*004c*/ 	.word	0x00000100


	//----- nvinfo : EIATTR_CBANK_PARAM_SIZE
	.align		4
.L_15:
        /*0050*/ 	.byte	0x03, 0x19
        /*0052*/ 	.short	0x0018


	//----- nvinfo : EIATTR_PARAM_CBANK
	.align		4
        /*0054*/ 	.byte	0x04, 0x0a
        /*0056*/ 	.short	(.L_17 - .L_16)
	.align		4
.L_16:
        /*0058*/ 	.word	index@(.nv.constant0._Z15vector_additionPiS_S_)
        /*005c*/ 	.short	0x0380
        /*005e*/ 	.short	0x0018


	//----- nvinfo : EIATTR_SW_WAR
	.align		4
.L_17:
        /*0060*/ 	.byte	0x04, 0x36
        /*0062*/ 	.short	(.L_19 - .L_18)
.L_18:
        /*0064*/ 	.word	0x00000008
.L_19:


//--------------------- .nv.callgraph             --------------------------
	.section	.nv.callgraph,"",@"SHT_CUDA_CALLGRAPH"
	.align	4
	.sectionentsize	8
	.align		4
        /*0000*/ 	.word	0x00000000
	.align		4
        /*0004*/ 	.word	0xffffffff
	.align		4
        /*0008*/ 	.word	0x00000000
	.align		4
        /*000c*/ 	.word	0xfffffffe
	.align		4
        /*0010*/ 	.word	0x00000000
	.align		4
        /*0014*/ 	.word	0xfffffffd
	.align		4
        /*0018*/ 	.word	0x00000000
	.align		4
        /*001c*/ 	.word	0xfffffffc


//--------------------- .text._Z15vector_additionPiS_S_ --------------------------
	.section	.text._Z15vector_additionPiS_S_,"ax",@progbits
	.align	128
        .global         _Z15vector_additionPiS_S_
        .type           _Z15vector_additionPiS_S_,@function
        .size           _Z15vector_additionPiS_S_,(.L_x_1 - _Z15vector_additionPiS_S_)
        .other          _Z15vector_additionPiS_S_,@"STO_CUDA_ENTRY STV_DEFAULT"
_Z15vector_additionPiS_S_:
.text._Z15vector_additionPiS_S_:
[----:B------:R-:W-:Y:S01]  /*0000*/  LDC R1, c[0x0][0x37c] ;  /* 0x0000df00ff017b82 */ /* 0x000fe20000000800 */
[----:B------:R-:W0:Y:S07]  /*0010*/  S2R R0, SR_TID.X ;  /* 0x0000000000007919 */ /* 0x000e2e0000002100 */
[----:B------:R-:W0:Y:S01]  /*0020*/  S2UR UR6, SR_CTAID.X ;  /* 0x00000000000679c3 */ /* 0x000e220000002500 */
[----:B------:R-:W1:Y:S07]  /*0030*/  LDCU.64 UR4, c[0x0][0x358] ;  /* 0x00006b00ff0477ac */ /* 0x000e6e0008000a00 */
[----:B------:R-:W0:Y:S08]  /*0040*/  LDC R9, c[0x0][0x360] ;  /* 0x0000d800ff097b82 */ /* 0x000e300000000800 */
[----:B------:R-:W2:Y:S08]  /*0050*/  LDC.64 R2, c[0x0][0x380] ;  /* 0x0000e000ff027b82 */ /* 0x000eb00000000a00 */
[----:B------:R-:W3:Y:S01]  /*0060*/  LDC.64 R4, c[0x0][0x388] ;  /* 0x0000e200ff047b82 */ /* 0x000ee20000000a00 */
[----:B0-----:R-:W-:-:S07]  /*0070*/  IMAD R9, R9, UR6, R0 ;  /* 0x0000000609097c24 */ /* 0x001fce000f8e0200 */
[----:B------:R-:W0:Y:S01]  /*0080*/  LDC.64 R6, c[0x0][0x390] ;  /* 0x0000e400ff067b82 */ /* 0x000e220000000a00 */
[----:B--2---:R-:W-:-:S06]  /*0090*/  IMAD.WIDE R2, R9, 0x4, R2 ;  /* 0x0000000409027825 */ /* 0x004fcc00078e0202 */
[----:B-1----:R-:W2:Y:S01]  /*00a0*/  LDG.E R2, desc[UR4][R2.64] ;  /* 0x0000000402027981 */ /* 0x002ea2000c1e1900 */
[----:B---3--:R-:W-:-:S06]  /*00b0*/  IMAD.WIDE R4, R9, 0x4, R4 ;  /* 0x0000000409047825 */ /* 0x008fcc00078e0204 */
[----:B------:R-:W2:Y:S01]  /*00c0*/  LDG.E R5, desc[UR4][R4.64] ;  /* 0x0000000404057981 */ /* 0x000ea2000c1e1900 */
[----:B0-----:R-:W-:Y:S01]  /*00d0*/  IMAD.WIDE R6, R9, 0x4, R6 ;  /* 0x0000000409067825 */ /* 0x001fe200078e0206 */
[----:B--2---:R-:W-:-:S05]  /*00e0*/  IADD3 R9, PT, PT, R2, R5, RZ ;  /* 0x0000000502097210 */ /* 0x004fca0007ffe0ff */
[----:B------:R-:W-:Y:S01]  /*00f0*/  STG.E desc[UR4][R6.64], R9 ;  /* 0x0000000906007986 */ /* 0x000fe2000c101904 */
[----:B------:R-:W-:Y:S05]  /*0100*/  EXIT ;  /* 0x000000000000794d */ /* 0x000fea0003800000 */
.L_x_0:
[----:B------:R-:W-:-:S00]  /*0110*/  BRA `(.L_x_0) ;  /* 0xfffffffc00fc7947 */ /* 0x000fc0000383ffff */
[----:B------:R-:W-:-:S00]  /*0120*/  NOP ;  /* 0x0000000000007918 */ /* 0x000fc00000000000 */
        /* <DEDUP_REMOVED lines=13> */
.L_x_1:


//--------------------- .nv.shared.reserved.0     --------------------------
	.section	.nv.shared.reserved.0,"aw",@nobits
	.weak		__nv_reservedSMEM_offset_0_alias
	.size		__nv_reservedSMEM_offset_0_alias, 0, 64
	.other		__nv_reservedSMEM_offset_0_alias,@"STO_CUDA_RESERVED_SHARED STV_DEFAULT"
__nv_reservedSMEM_offset_0_alias:
	.zero		0
	.zero		64


//--------------------- .nv.constant0._Z15vector_additionPiS_S_ --------------------------
	.section	.nv.constant0._Z15vector_additionPiS_S_,"a",@progbits
	.sectionflags	@""
	.align	4
.nv.constant0._Z15vector_additionPiS_S_:
	.zero		920


//--------------------- SYMBOLS --------------------------

	.type		.nv.reservedSmem.offset0,@object
	.size		.nv.reservedSmem.offset0,0x4
